	.headerflags	@"EF_CUDA_TEXMODE_UNIFIED EF_CUDA_64BIT_ADDRESS EF_CUDA_ACCELERATORS EF_CUDA_SM90 EF_CUDA_VIRTUAL_SM(EF_CUDA_SM90)"
	.elftype	@"ET_EXEC"


//--------------------- .nv.info                  --------------------------
	.section	.nv.info,"",@"SHT_CUDA_INFO"
	.align	4


	//----- nvinfo : EIATTR_REGCOUNT
	.align		4
        /*0000*/ 	.byte	0x04, 0x2f
        /*0002*/ 	.short	(.L_3 - .L_2)
	.align		4
.L_2:
        /*0004*/ 	.word	index@(triton_poi_fused__native_batch_norm_legit_no_training_add_convolution_relu_4)
        /*0008*/ 	.word	0x00000018


	//----- nvinfo : EIATTR_MIN_STACK_SIZE
	.align		4
.L_3:
        /*000c*/ 	.byte	0x04, 0x12
        /*000e*/ 	.short	(.L_5 - .L_4)
	.align		4
.L_4:
        /*0010*/ 	.word	index@(triton_poi_fused__native_batch_norm_legit_no_training_add_convolution_relu_4)
        /*0014*/ 	.word	0x00000000


	//----- nvinfo : EIATTR_FRAME_SIZE
	.align		4
.L_5:
        /*0018*/ 	.byte	0x04, 0x11
        /*001a*/ 	.short	(.L_7 - .L_6)
	.align		4
.L_6:
        /*001c*/ 	.word	index@(triton_poi_fused__native_batch_norm_legit_no_training_add_convolution_relu_4)
        /*0020*/ 	.word	0x00000000


	//----- nvinfo : EIATTR_MIN_STACK_SIZE
	.align		4
.L_7:
        /*0024*/ 	.byte	0x04, 0x12
        /*0026*/ 	.short	(.L_9 - .L_8)
	.align		4
.L_8:
        /*0028*/ 	.word	index@(triton_poi_fused__native_batch_norm_legit_no_training_add_convolution_relu_4)
        /*002c*/ 	.word	0x00000000
.L_9:


//--------------------- .nv.info.triton_poi_fused__native_batch_norm_legit_no_training_add_convolution_relu_4 --------------------------
	.section	.nv.info.triton_poi_fused__native_batch_norm_legit_no_training_add_convolution_relu_4,"",@"SHT_CUDA_INFO"
	.sectionflags	@""
	.align	4


	//----- nvinfo : EIATTR_CUDA_API_VERSION
	.align		4
        /*0000*/ 	.byte	0x04, 0x37
        /*0002*/ 	.short	(.L_11 - .L_10)
.L_10:
        /*0004*/ 	.word	0x0000007c


	//----- nvinfo : EIATTR_KPARAM_INFO
	.align		4
.L_11:
        /*0008*/ 	.byte	0x04, 0x17
        /*000a*/ 	.short	(.L_13 - .L_12)
.L_12:
        /*000c*/ 	.word	0x00000000
        /*0010*/ 	.short	0x0008
        /*0012*/ 	.short	0x0040
        /*0014*/ 	.byte	0x00, 0xf0, 0x11, 0x00


	//----- nvinfo : EIATTR_KPARAM_INFO
	.align		4
.L_13:
        /*0018*/ 	.byte	0x04, 0x17
        /*001a*/ 	.short	(.L_15 - .L_14)
.L_14:
        /*001c*/ 	.word	0x00000000
        /*0020*/ 	.short	0x0007
        /*0022*/ 	.short	0x0038
        /*0024*/ 	.byte	0x00, 0xf4, 0x21, 0x00


	//----- nvinfo : EIATTR_KPARAM_INFO
	.align		4
.L_15:
        /*0028*/ 	.byte	0x04, 0x17
        /*002a*/ 	.short	(.L_17 - .L_16)
.L_16:
        /*002c*/ 	.word	0x00000000
        /*0030*/ 	.short	0x0006
        /*0032*/ 	.short	0x0030
        /*0034*/ 	.byte	0x00, 0xf4, 0x21, 0x00


	//----- nvinfo : EIATTR_KPARAM_INFO
	.align		4
.L_17:
        /*0038*/ 	.byte	0x04, 0x17
        /*003a*/ 	.short	(.L_19 - .L_18)
.L_18:
        /*003c*/ 	.word	0x00000000
        /*0040*/ 	.short	0x0005
        /*0042*/ 	.short	0x0028
        /*0044*/ 	.byte	0x00, 0xf4, 0x21, 0x00


	//----- nvinfo : EIATTR_KPARAM_INFO
	.align		4
.L_19:
        /*0048*/ 	.byte	0x04, 0x17
        /*004a*/ 	.short	(.L_21 - .L_20)
.L_20:
        /*004c*/ 	.word	0x00000000
        /*0050*/ 	.short	0x0004
        /*0052*/ 	.short	0x0020
        /*0054*/ 	.byte	0x00, 0xf4, 0x21, 0x00


	//----- nvinfo : EIATTR_KPARAM_INFO
	.align		4
.L_21:
        /*0058*/ 	.byte	0x04, 0x17
        /*005a*/ 	.short	(.L_23 - .L_22)
.L_22:
        /*005c*/ 	.word	0x00000000
        /*0060*/ 	.short	0x0003
        /*0062*/ 	.short	0x0018
        /*0064*/ 	.byte	0x00, 0xf4, 0x21, 0x00


	//----- nvinfo : EIATTR_KPARAM_INFO
	.align		4
.L_23:
        /*0068*/ 	.byte	0x04, 0x17
        /*006a*/ 	.short	(.L_25 - .L_24)
.L_24:
        /*006c*/ 	.word	0x00000000
        /*0070*/ 	.short	0x0002
        /*0072*/ 	.short	0x0010
        /*0074*/ 	.byte	0x00, 0xf4, 0x21, 0x00


	//----- nvinfo : EIATTR_KPARAM_INFO
	.align		4
.L_25:
        /*0078*/ 	.byte	0x04, 0x17
        /*007a*/ 	.short	(.L_27 - .L_26)
.L_26:
        /*007c*/ 	.word	0x00000000
        /*0080*/ 	.short	0x0001
        /*0082*/ 	.short	0x0008
        /*0084*/ 	.byte	0x00, 0xf4, 0x21, 0x00


	//----- nvinfo : EIATTR_KPARAM_INFO
	.align		4
.L_27:
        /*0088*/ 	.byte	0x04, 0x17
        /*008a*/ 	.short	(.L_29 - .L_28)
.L_28:
        /*008c*/ 	.word	0x00000000
        /*0090*/ 	.short	0x0000
        /*0092*/ 	.short	0x0000
        /*0094*/ 	.byte	0x00, 0xf4, 0x21, 0x00


	//----- nvinfo : EIATTR_SPARSE_MMA_MASK
	.align		4
.L_29:
        /*0098*/ 	.byte	0x03, 0x50
        /*009a*/ 	.short	0x0000


	//----- nvinfo : EIATTR_MAXREG_COUNT
	.align		4
        /*009c*/ 	.byte	0x03, 0x1b
        /*009e*/ 	.short	0x00ff


	//----- nvinfo : EIATTR_EXIT_INSTR_OFFSETS
	.align		4
        /*00a0*/ 	.byte	0x04, 0x1c
        /*00a2*/ 	.short	(.L_31 - .L_30)


	//   ....[0]....
.L_30:
        /*00a4*/ 	.word	0x00000400


	//----- nvinfo : EIATTR_REQNTID
	.align		4
.L_31:
        /*00a8*/ 	.byte	0x04, 0x10
        /*00aa*/ 	.short	(.L_33 - .L_32)
.L_32:
        /*00ac*/ 	.word	0x00000100
        /*00b0*/ 	.word	0x00000001
        /*00b4*/ 	.word	0x00000001


	//----- nvinfo : EIATTR_CBANK_PARAM_SIZE
	.align		4
.L_33:
        /*00b8*/ 	.byte	0x03, 0x19
        /*00ba*/ 	.short	0x0044


	//----- nvinfo : EIATTR_PARAM_CBANK
	.align		4
        /*00bc*/ 	.byte	0x04, 0x0a
        /*00be*/ 	.short	(.L_35 - .L_34)
	.align		4
.L_34:
        /*00c0*/ 	.word	index@(.nv.constant0.triton_poi_fused__native_batch_norm_legit_no_training_add_convolution_relu_4)
        /*00c4*/ 	.short	0x0210
        /*00c6*/ 	.short	0x0044


	//----- nvinfo : EIATTR_SW_WAR
	.align		4
.L_35:
        /*00c8*/ 	.byte	0x04, 0x36
        /*00ca*/ 	.short	(.L_37 - .L_36)
.L_36:
        /*00cc*/ 	.word	0x00000008
.L_37:


//--------------------- .nv.callgraph             --------------------------
	.section	.nv.callgraph,"",@"SHT_CUDA_CALLGRAPH"
	.align	4
	.sectionentsize	8
	.align		4
        /*0000*/ 	.word	0x00000000
	.align		4
        /*0004*/ 	.word	0xffffffff
	.align		4
        /*0008*/ 	.word	0x00000000
	.align		4
        /*000c*/ 	.word	0xfffffffe
	.align		4
        /*0010*/ 	.word	0x00000000
	.align		4
        /*0014*/ 	.word	0xfffffffd
	.align		4
        /*0018*/ 	.word	0x00000000
	.align		4
        /*001c*/ 	.word	0xfffffffc


//--------------------- .nv.constant4             --------------------------
	.section	.nv.constant4,"a",@progbits
	.align	8
	.align		8
.nv.constant4:
        /*0000*/ 	.dword	_$_str
	.align		8
        /*0008*/ 	.dword	_$_str_$_2


//--------------------- .text.triton_poi_fused__native_batch_norm_legit_no_training_add_convolution_relu_4 --------------------------
	.section	.text.triton_poi_fused__native_batch_norm_legit_no_training_add_convolution_relu_4,"ax",@progbits
	.align	128
        .global         triton_poi_fused__native_batch_norm_legit_no_training_add_convolution_relu_4
        .type           triton_poi_fused__native_batch_norm_legit_no_training_add_convolution_relu_4,@function
        .size           triton_poi_fused__native_batch_norm_legit_no_training_add_convolution_relu_4,(.L_x_1 - triton_poi_fused__native_batch_norm_legit_no_training_add_convolution_relu_4)
        .other          triton_poi_fused__native_batch_norm_legit_no_training_add_convolution_relu_4,@"STO_CUDA_ENTRY STV_DEFAULT"
triton_poi_fused__native_batch_norm_legit_no_training_add_convolution_relu_4:
.text.triton_poi_fused__native_batch_norm_legit_no_training_add_convolution_relu_4:
[----:B------:R-:W-:Y:S01]  /*0000*/  LDC R1, c[0x0][0x28] ;  /* 0x00000a00ff017b82 */ /* 0x000fe20000000800 */
[----:B------:R-:W1:Y:S07]  /*0010*/  S2R R0, SR_TID.X ;  /* 0x0000000000007919 */ /* 0x000e6e0000002100 */
[----:B------:R-:W2:Y:S01]  /*0020*/  LDC.64 R4, c[0x0][0x228] ;  /* 0x00008a00ff047b82 */ /* 0x000ea20000000a00 */
[----:B------:R-:W-:Y:S01]  /*0030*/  ULDC.64 UR4, c[0x0][0x208] ;  /* 0x0000820000047ab9 */ /* 0x000fe20000000a00 */
[----:B------:R-:W3:Y:S06]  /*0040*/  S2R R9, SR_CTAID.X ;  /* 0x0000000000097919 */ /* 0x000eec0000002500 */
[----:B------:R-:W4:Y:S08]  /*0050*/  LDC.64 R16, c[0x0][0x218] ;  /* 0x00008600ff107b82 */ /* 0x000f300000000a00 */
[----:B------:R-:W5:Y:S08]  /*0060*/  LDC.64 R18, c[0x0][0x220] ;  /* 0x00008800ff127b82 */ /* 0x000f700000000a00 */
[----:B------:R-:W4:Y:S01]  /*0070*/  LDC.64 R12, c[0x0][0x230] ;  /* 0x00008c00ff0c7b82 */ /* 0x000f220000000a00 */
[----:B-1----:R-:W-:-:S07]  /*0080*/  SHF.L.U32 R0, R0, 0x1, RZ ;  /* 0x0000000100007819 */ /* 0x002fce00000006ff */
[----:B------:R-:W1:Y:S01]  /*0090*/  LDC.64 R10, c[0x0][0x238] ;  /* 0x00008e00ff0a7b82 */ /* 0x000e620000000a00 */
[----:B---3--:R-:W-:Y:S02]  /*00a0*/  SHF.R.S32.HI R2, RZ, 0x16, R9 ;  /* 0x00000016ff027819 */ /* 0x008fe40000011409 */
[----:B------:R-:W-:Y:S02]  /*00b0*/  LOP3.LUT R0, R0, 0x1fe, RZ, 0xc0, !PT ;  /* 0x000001fe00007812 */ /* 0x000fe400078ec0ff */
[----:B------:R-:W-:-:S03]  /*00c0*/  SGXT R2, R2, 0x1 ;  /* 0x000000010202781a */ /* 0x000fc60000000200 */
[----:B------:R-:W3:Y:S01]  /*00d0*/  LDC.64 R6, c[0x0][0x240] ;  /* 0x00009000ff067b82 */ /* 0x000ee20000000a00 */
[----:B------:R-:W-:-:S04]  /*00e0*/  LEA R9, R9, R0, 0x9 ;  /* 0x0000000009097211 */ /* 0x000fc800078e48ff */
[----:B------:R-:W-:-:S04]  /*00f0*/  LEA.HI R2, R2, R9, RZ, 0xa ;  /* 0x0000000902027211 */ /* 0x000fc800078f50ff */
[----:B------:R-:W-:-:S04]  /*0100*/  SHF.R.S32.HI R2, RZ, 0xa, R2 ;  /* 0x0000000aff027819 */ /* 0x000fc80000011402 */
[----:B------:R-:W-:-:S04]  /*0110*/  LEA.HI R0, R2, R2, RZ, 0x5 ;  /* 0x0000000202007211 */ /* 0x000fc800078f28ff */
[----:B------:R-:W-:-:S04]  /*0120*/  LOP3.LUT R15, R0, 0xffffffe0, RZ, 0xc0, !PT ;  /* 0xffffffe0000f7812 */ /* 0x000fc800078ec0ff */
[----:B------:R-:W-:Y:S02]  /*0130*/  IADD3 R15, R2, -R15, RZ ;  /* 0x8000000f020f7210 */ /* 0x000fe40007ffe0ff */
[----:B------:R-:W1:Y:S03]  /*0140*/  LDC.64 R2, c[0x0][0x210] ;  /* 0x00008400ff027b82 */ /* 0x000e660000000a00 */
[----:B--2---:R-:W-:-:S05]  /*0150*/  IMAD.WIDE R4, R15, 0x4, R4 ;  /* 0x000000040f047825 */ /* 0x004fca00078e0204 */
[----:B------:R-:W2:Y:S01]  /*0160*/  LDG.E.EL R8, desc[UR4][R4.64] ;  /* 0x0000000404087981 */ /* 0x000ea2000c2e1900 */
[----:B----4-:R-:W-:-:S04]  /*0170*/  IMAD.WIDE R16, R15, 0x4, R16 ;  /* 0x000000040f107825 */ /* 0x010fc800078e0210 */
[----:B-----5:R-:W-:Y:S01]  /*0180*/  IMAD.WIDE R18, R15, 0x4, R18 ;  /* 0x000000040f127825 */ /* 0x020fe200078e0212 */
[----:B------:R4:W5:Y:S04]  /*0190*/  LDG.E.EL R0, desc[UR4][R16.64] ;  /* 0x0000000410007981 */ /* 0x000968000c2e1900 */
[----:B------:R-:W5:Y:S01]  /*01a0*/  LDG.E.EL R14, desc[UR4][R18.64] ;  /* 0x00000004120e7981 */ /* 0x000f62000c2e1900 */
[----:B01----:R-:W-:-:S05]  /*01b0*/  IMAD.WIDE R2, R9, 0x4, R2 ;  /* 0x0000000409027825 */ /* 0x003fca00078e0202 */
[----:B------:R-:W5:Y:S01]  /*01c0*/  LDG.E.64 R4, desc[UR4][R2.64] ;  /* 0x0000000402047981 */ /* 0x000f62000c1e1b00 */
[----:B------:R-:W-:-:S04]  /*01d0*/  IMAD.WIDE R20, R15, 0x4, R12 ;  /* 0x000000040f147825 */ /* 0x000fc800078e020c */
[----:B------:R-:W-:Y:S01]  /*01e0*/  IMAD.WIDE R10, R15, 0x4, R10 ;  /* 0x000000040f0a7825 */ /* 0x000fe200078e020a */
[----:B------:R-:W5:Y:S03]  /*01f0*/  LDG.E.EL R12, desc[UR4][R20.64] ;  /* 0x00000004140c7981 */ /* 0x000f66000c2e1900 */
[C---:B---3--:R-:W-:Y:S01]  /*0200*/  IMAD.WIDE R6, R9.reuse, 0x4, R6 ;  /* 0x0000000409067825 */ /* 0x048fe200078e0206 */
[----:B------:R0:W3:Y:S05]  /*0210*/  LDG.E.EL R13, desc[UR4][R10.64] ;  /* 0x000000040a0d7981 */ /* 0x0000ea000c2e1900 */
[----:B------:R-:W3:Y:S01]  /*0220*/  LDG.E.64 R6, desc[UR4][R6.64] ;  /* 0x0000000406067981 */ /* 0x000ee2000c1e1b00 */
[----:B----4-:R-:W-:Y:S01]  /*0230*/  HFMA2.MMA R16, -RZ, RZ, 1.625, 0 ;  /* 0x3e800000ff107435 */ /* 0x010fe200000001ff */
[----:B0-----:R-:W0:Y:S02]  /*0240*/  LDC.64 R10, c[0x0][0x248] ;  /* 0x00009200ff0a7b82 */ /* 0x001e240000000a00 */
[----:B0-----:R-:W-:-:S04]  /*0250*/  IMAD.WIDE R10, R9, 0x4, R10 ;  /* 0x00000004090a7825 */ /* 0x001fc800078e020a */
[----:B--2---:R-:W-:-:S04]  /*0260*/  FADD R8, R8, 9.9999997473787516356e-06 ;  /* 0x3727c5ac08087421 */ /* 0x004fc80000000000 */
[----:B------:R-:W0:Y:S02]  /*0270*/  MUFU.SQRT R15, R8 ;  /* 0x00000008000f7308 */ /* 0x000e240000002000 */
[C---:B0-----:R-:W-:Y:S02]  /*0280*/  FSETP.GT.AND P0, PT, R15.reuse, 8.50705917302346158658e+37, PT ;  /* 0x7e8000000f00780b */ /* 0x041fe40003f04000 */
[----:B------:R-:W-:-:S11]  /*0290*/  FSETP.GEU.AND P1, PT, R15, 1.175494350822287508e-38, PT ;  /* 0x008000000f00780b */ /* 0x000fd60003f2e000 */
[----:B------:R-:W-:-:S04]  /*02a0*/  @P0 FMUL R15, R15, 0.25 ;  /* 0x3e8000000f0f0820 */ /* 0x000fc80000400000 */
[----:B------:R-:W-:-:S06]  /*02b0*/  @!P1 FMUL R15, R15, 16777216 ;  /* 0x4b8000000f0f9820 */ /* 0x000fcc0000400000 */
[----:B------:R-:W0:Y:S01]  /*02c0*/  MUFU.RCP R15, R15 ;  /* 0x0000000f000f7308 */ /* 0x000e220000001000 */
[----:B------:R-:W-:Y:S01]  /*02d0*/  FSEL R16, R16, 1, P0 ;  /* 0x3f80000010107808 */ /* 0x000fe20000000000 */
[--C-:B-----5:R-:W-:Y:S01]  /*02e0*/  FADD R5, R5, R0.reuse ;  /* 0x0000000005057221 */ /* 0x120fe20000000000 */
[----:B------:R-:W-:-:S03]  /*02f0*/  FADD R4, R4, R0 ;  /* 0x0000000004047221 */ /* 0x000fc60000000000 */
[----:B------:R-:W-:Y:S01]  /*0300*/  @!P1 FMUL R16, R16, 16777216 ;  /* 0x4b80000010109820 */ /* 0x000fe20000400000 */
[C---:B------:R-:W-:Y:S01]  /*0310*/  FADD R0, -R14.reuse, R5 ;  /* 0x000000050e007221 */ /* 0x040fe20000000100 */
[----:B------:R-:W-:Y:S02]  /*0320*/  FADD R14, -R14, R4 ;  /* 0x000000040e0e7221 */ /* 0x000fe40000000100 */
[----:B0-----:R-:W-:-:S04]  /*0330*/  FMUL R17, R15, R16 ;  /* 0x000000100f117220 */ /* 0x001fc80000400000 */
[-C--:B------:R-:W-:Y:S01]  /*0340*/  FMUL R0, R0, R17.reuse ;  /* 0x0000001100007220 */ /* 0x080fe20000400000 */
[----:B------:R-:W-:-:S03]  /*0350*/  FMUL R14, R14, R17 ;  /* 0x000000110e0e7220 */ /* 0x000fc60000400000 */
[C-C-:B---3--:R-:W-:Y:S01]  /*0360*/  FFMA R0, R12.reuse, R0, R13.reuse ;  /* 0x000000000c007223 */ /* 0x148fe2000000000d */
[----:B------:R-:W-:-:S04]  /*0370*/  FFMA R13, R12, R14, R13 ;  /* 0x0000000e0c0d7223 */ /* 0x000fc8000000000d */
[----:B------:R-:W-:Y:S01]  /*0380*/  FSETP.GEU.AND P1, PT, R0, -R7, PT ;  /* 0x800000070000720b */ /* 0x000fe20003f2e000 */
[----:B------:R-:W-:Y:S01]  /*0390*/  FADD R7, R7, R0 ;  /* 0x0000000007077221 */ /* 0x000fe20000000000 */
[----:B------:R-:W-:Y:S01]  /*03a0*/  FADD R0, R6, R13 ;  /* 0x0000000d06007221 */ /* 0x000fe20000000000 */
[----:B------:R-:W-:-:S03]  /*03b0*/  FSETP.GEU.AND P0, PT, R13, -R6, PT ;  /* 0x800000060d00720b */ /* 0x000fc60003f0e000 */
[----:B------:R-:W-:Y:S02]  /*03c0*/  FSEL R7, R7, RZ, P1 ;  /* 0x000000ff07077208 */ /* 0x000fe40000800000 */
[----:B------:R-:W-:Y:S01]  /*03d0*/  FSEL R6, R0, RZ, P0 ;  /* 0x000000ff00067208 */ /* 0x000fe20000000000 */
[----:B------:R-:W-:Y:S04]  /*03e0*/  STG.E.64 desc[UR4][R2.64], R4 ;  /* 0x0000000402007986 */ /* 0x000fe8000c101b04 */
[----:B------:R-:W-:Y:S01]  /*03f0*/  STG.E.64 desc[UR4][R10.64], R6 ;  /* 0x000000060a007986 */ /* 0x000fe2000c101b04 */
[----:B------:R-:W-:Y:S05]  /*0400*/  EXIT ;  /* 0x000000000000794d */ /* 0x000fea0003800000 */
.L_x_0:
[----:B------:R-:W-:-:S00]  /*0410*/  BRA `(.L_x_0) ;  /* 0xfffffffc00fc7947 */ /* 0x000fc0000383ffff */
[----:B------:R-:W-:-:S00]  /*0420*/  NOP ;  /* 0x0000000000007918 */ /* 0x000fc00000000000 */
        /* <DEDUP_REMOVED lines=13> */
.L_x_1:


//--------------------- .nv.global.init           --------------------------
	.section	.nv.global.init,"aw",@progbits
.nv.global.init:
	.type		_$_str,@object
	.size		_$_str,(_$_str_$_2 - _$_str)
_$_str:
        /*0000*/ 	.byte	0x5f, 0x5f, 0x43, 0x55, 0x44, 0x41, 0x5f, 0x46, 0x54, 0x5a, 0x00
	.type		_$_str_$_2,@object
	.size		_$_str_$_2,(.L_1 - _$_str_$_2)
_$_str_$_2:
        /*000b*/ 	.byte	0x5f, 0x5f, 0x43, 0x55, 0x44, 0x41, 0x5f, 0x50, 0x52, 0x45, 0x43, 0x5f, 0x53, 0x51, 0x52, 0x54
        /*001b*/ 	.byte	0x00
.L_1:


//--------------------- .nv.constant0.triton_poi_fused__native_batch_norm_legit_no_training_add_convolution_relu_4 --------------------------
	.section	.nv.constant0.triton_poi_fused__native_batch_norm_legit_no_training_add_convolution_relu_4,"a",@progbits
	.sectionflags	@""
	.align	4
.nv.constant0.triton_poi_fused__native_batch_norm_legit_no_training_add_convolution_relu_4:
	.zero		596
